	.headerflags	@"EF_CUDA_TEXMODE_UNIFIED EF_CUDA_64BIT_ADDRESS EF_CUDA_ACCELERATORS EF_CUDA_SM90 EF_CUDA_VIRTUAL_SM(EF_CUDA_SM90)"
	.elftype	@"ET_EXEC"


//--------------------- .nv.info                  --------------------------
	.section	.nv.info,"",@"SHT_CUDA_INFO"
	.align	4


	//----- nvinfo : EIATTR_REGCOUNT
	.align		4
        /*0000*/ 	.byte	0x04, 0x2f
        /*0002*/ 	.short	(.L_1 - .L_0)
	.align		4
.L_0:
        /*0004*/ 	.word	index@(triton_poi_fused_convolution_4)
        /*0008*/ 	.word	0x0000000c


	//----- nvinfo : EIATTR_MIN_STACK_SIZE
	.align		4
.L_1:
        /*000c*/ 	.byte	0x04, 0x12
        /*000e*/ 	.short	(.L_3 - .L_2)
	.align		4
.L_2:
        /*0010*/ 	.word	index@(triton_poi_fused_convolution_4)
        /*0014*/ 	.word	0x00000000


	//----- nvinfo : EIATTR_FRAME_SIZE
	.align		4
.L_3:
        /*0018*/ 	.byte	0x04, 0x11
        /*001a*/ 	.short	(.L_5 - .L_4)
	.align		4
.L_4:
        /*001c*/ 	.word	index@(triton_poi_fused_convolution_4)
        /*0020*/ 	.word	0x00000000


	//----- nvinfo : EIATTR_MIN_STACK_SIZE
	.align		4
.L_5:
        /*0024*/ 	.byte	0x04, 0x12
        /*0026*/ 	.short	(.L_7 - .L_6)
	.align		4
.L_6:
        /*0028*/ 	.word	index@(triton_poi_fused_convolution_4)
        /*002c*/ 	.word	0x00000000
.L_7:


//--------------------- .nv.info.triton_poi_fused_convolution_4 --------------------------
	.section	.nv.info.triton_poi_fused_convolution_4,"",@"SHT_CUDA_INFO"
	.sectionflags	@""
	.align	4


	//----- nvinfo : EIATTR_CUDA_API_VERSION
	.align		4
        /*0000*/ 	.byte	0x04, 0x37
        /*0002*/ 	.short	(.L_9 - .L_8)
.L_8:
        /*0004*/ 	.word	0x0000007c


	//----- nvinfo : EIATTR_KPARAM_INFO
	.align		4
.L_9:
        /*0008*/ 	.byte	0x04, 0x17
        /*000a*/ 	.short	(.L_11 - .L_10)
.L_10:
        /*000c*/ 	.word	0x00000000
        /*0010*/ 	.short	0x0002
        /*0012*/ 	.short	0x0010
        /*0014*/ 	.byte	0x00, 0xf0, 0x11, 0x00


	//----- nvinfo : EIATTR_KPARAM_INFO
	.align		4
.L_11:
        /*0018*/ 	.byte	0x04, 0x17
        /*001a*/ 	.short	(.L_13 - .L_12)
.L_12:
        /*001c*/ 	.word	0x00000000
        /*0020*/ 	.short	0x0001
        /*0022*/ 	.short	0x0008
        /*0024*/ 	.byte	0x00, 0xf4, 0x21, 0x00


	//----- nvinfo : EIATTR_KPARAM_INFO
	.align		4
.L_13:
        /*0028*/ 	.byte	0x04, 0x17
        /*002a*/ 	.short	(.L_15 - .L_14)
.L_14:
        /*002c*/ 	.word	0x00000000
        /*0030*/ 	.short	0x0000
        /*0032*/ 	.short	0x0000
        /*0034*/ 	.byte	0x00, 0xf4, 0x21, 0x00


	//----- nvinfo : EIATTR_SPARSE_MMA_MASK
	.align		4
.L_15:
        /*0038*/ 	.byte	0x03, 0x50
        /*003a*/ 	.short	0x0000


	//----- nvinfo : EIATTR_MAXREG_COUNT
	.align		4
        /*003c*/ 	.byte	0x03, 0x1b
        /*003e*/ 	.short	0x00ff


	//----- nvinfo : EIATTR_EXIT_INSTR_OFFSETS
	.align		4
        /*0040*/ 	.byte	0x04, 0x1c
        /*0042*/ 	.short	(.L_17 - .L_16)


	//   ....[0]....
.L_16:
        /*0044*/ 	.word	0x000001b0


	//   ....[1]....
        /*0048*/ 	.word	0x000001d0


	//----- nvinfo : EIATTR_REQNTID
	.align		4
.L_17:
        /*004c*/ 	.byte	0x04, 0x10
        /*004e*/ 	.short	(.L_19 - .L_18)
.L_18:
        /*0050*/ 	.word	0x00000080
        /*0054*/ 	.word	0x00000001
        /*0058*/ 	.word	0x00000001


	//----- nvinfo : EIATTR_CBANK_PARAM_SIZE
	.align		4
.L_19:
        /*005c*/ 	.byte	0x03, 0x19
        /*005e*/ 	.short	0x0014


	//----- nvinfo : EIATTR_PARAM_CBANK
	.align		4
        /*0060*/ 	.byte	0x04, 0x0a
        /*0062*/ 	.short	(.L_21 - .L_20)
	.align		4
.L_20:
        /*0064*/ 	.word	index@(.nv.constant0.triton_poi_fused_convolution_4)
        /*0068*/ 	.short	0x0210
        /*006a*/ 	.short	0x0014


	//----- nvinfo : EIATTR_SW_WAR
	.align		4
.L_21:
        /*006c*/ 	.byte	0x04, 0x36
        /*006e*/ 	.short	(.L_23 - .L_22)
.L_22:
        /*0070*/ 	.word	0x00000008
.L_23:


//--------------------- .nv.callgraph             --------------------------
	.section	.nv.callgraph,"",@"SHT_CUDA_CALLGRAPH"
	.align	4
	.sectionentsize	8
	.align		4
        /*0000*/ 	.word	0x00000000
	.align		4
        /*0004*/ 	.word	0xffffffff
	.align		4
        /*0008*/ 	.word	0x00000000
	.align		4
        /*000c*/ 	.word	0xfffffffe
	.align		4
        /*0010*/ 	.word	0x00000000
	.align		4
        /*0014*/ 	.word	0xfffffffd
	.align		4
        /*0018*/ 	.word	0x00000000
	.align		4
        /*001c*/ 	.word	0xfffffffc


//--------------------- .text.triton_poi_fused_convolution_4 --------------------------
	.section	.text.triton_poi_fused_convolution_4,"ax",@progbits
	.align	128
        .global         triton_poi_fused_convolution_4
        .type           triton_poi_fused_convolution_4,@function
        .size           triton_poi_fused_convolution_4,(.L_x_1 - triton_poi_fused_convolution_4)
        .other          triton_poi_fused_convolution_4,@"STO_CUDA_ENTRY STV_DEFAULT"
triton_poi_fused_convolution_4:
.text.triton_poi_fused_convolution_4:
[----:B------:R-:W0:Y:S02]  /*0000*/  LDC R1, c[0x0][0x28] ;  /* 0x00000a00ff017b82 */ /* 0x000e240000000800 */
[----:B------:R-:W1:Y:S01]  /*0010*/  S2R R0, SR_TID.X ;  /* 0x0000000000007919 */ /* 0x000e620000002100 */
[----:B------:R-:W2:Y:S01]  /*0020*/  LDC.64 R2, c[0x0][0x210] ;  /* 0x00008400ff027b82 */ /* 0x000ea20000000a00 */
[----:B------:R-:W-:Y:S01]  /*0030*/  ULDC.64 UR4, c[0x0][0x208] ;  /* 0x0000820000047ab9 */ /* 0x000fe20000000a00 */
[----:B------:R-:W3:Y:S06]  /*0040*/  S2R R7, SR_CTAID.X ;  /* 0x0000000000077919 */ /* 0x000eec0000002500 */
[----:B------:R-:W4:Y:S01]  /*0050*/  LDC.64 R4, c[0x0][0x218] ;  /* 0x00008600ff047b82 */ /* 0x000f220000000a00 */
[----:B-1----:R-:W-:Y:S01]  /*0060*/  IMAD.SHL.U32 R0, R0, 0x2, RZ ;  /* 0x0000000200007824 */ /* 0x002fe200078e00ff */
[----:B---3--:R-:W-:-:S04]  /*0070*/  SHF.R.S32.HI R6, RZ, 0x17, R7 ;  /* 0x00000017ff067819 */ /* 0x008fc80000011407 */
[----:B------:R-:W-:Y:S02]  /*0080*/  LOP3.LUT R0, R0, 0xfe, RZ, 0xc0, !PT ;  /* 0x000000fe00007812 */ /* 0x000fe400078ec0ff */
[----:B------:R-:W-:-:S03]  /*0090*/  SGXT R6, R6, 0x1 ;  /* 0x000000010606781a */ /* 0x000fc60000000200 */
[----:B------:R-:W-:-:S04]  /*00a0*/  IMAD R7, R7, 0x100, R0 ;  /* 0x0000010007077824 */ /* 0x000fc800078e0200 */
[C---:B--2---:R-:W-:Y:S01]  /*00b0*/  IMAD.WIDE R2, R7.reuse, 0x4, R2 ;  /* 0x0000000407027825 */ /* 0x044fe200078e0202 */
[----:B------:R-:W-:Y:S02]  /*00c0*/  LEA.HI R6, R6, R7, RZ, 0x4 ;  /* 0x0000000706067211 */ /* 0x000fe400078f20ff */
[----:B------:R-:W-:Y:S02]  /*00d0*/  ISETP.GE.AND P0, PT, R7, 0x100, PT ;  /* 0x000001000700780c */ /* 0x000fe40003f06270 */
[----:B------:R-:W-:-:S04]  /*00e0*/  SHF.R.S32.HI R6, RZ, 0x4, R6 ;  /* 0x00000004ff067819 */ /* 0x000fc80000011406 */
[----:B------:R-:W-:-:S04]  /*00f0*/  LEA.HI R0, R6, R6, RZ, 0x2 ;  /* 0x0000000606007211 */ /* 0x000fc800078f10ff */
[----:B------:R-:W-:Y:S01]  /*0100*/  LOP3.LUT R9, R0, 0xfffffffc, RZ, 0xc0, !PT ;  /* 0xfffffffc00097812 */ /* 0x000fe200078ec0ff */
[----:B------:R-:W-:-:S04]  /*0110*/  IMAD.MOV.U32 R0, RZ, RZ, RZ ;  /* 0x000000ffff007224 */ /* 0x000fc800078e00ff */
[----:B------:R-:W-:Y:S01]  /*0120*/  IMAD.IADD R9, R6, 0x1, -R9 ;  /* 0x0000000106097824 */ /* 0x000fe200078e0a09 */
[----:B------:R-:W-:-:S03]  /*0130*/  CS2R R6, SRZ ;  /* 0x0000000000067805 */ /* 0x000fc6000001ff00 */
[----:B----4-:R-:W-:-:S03]  /*0140*/  IMAD.WIDE R4, R9, 0x4, R4 ;  /* 0x0000000409047825 */ /* 0x010fc600078e0204 */
[----:B------:R-:W2:Y:S01]  /*0150*/  @!P0 LDG.E.64 R6, desc[UR4][R2.64] ;  /* 0x0000000402068981 */ /* 0x000ea2000c1e1b00 */
[----:B------:R-:W-:-:S03]  /*0160*/  IMAD.MOV.U32 R9, RZ, RZ, RZ ;  /* 0x000000ffff097224 */ /* 0x000fc600078e00ff */
[----:B------:R-:W2:Y:S04]  /*0170*/  @!P0 LDG.E.EL R0, desc[UR4][R4.64] ;  /* 0x0000000404008981 */ /* 0x000ea8000c2e1900 */
[----:B------:R-:W3:Y:S01]  /*0180*/  @!P0 LDG.E.EL R9, desc[UR4][R4.64] ;  /* 0x0000000404098981 */ /* 0x000ee2000c2e1900 */
[----:B--2---:R-:W-:Y:S01]  /*0190*/  FADD R7, R0, R7 ;  /* 0x0000000700077221 */ /* 0x004fe20000000000 */
[----:B---3--:R-:W-:Y:S01]  /*01a0*/  FADD R6, R9, R6 ;  /* 0x0000000609067221 */ /* 0x008fe20000000000 */
[----:B------:R-:W-:Y:S06]  /*01b0*/  @P0 EXIT ;  /* 0x000000000000094d */ /* 0x000fec0003800000 */
[----:B------:R-:W-:Y:S01]  /*01c0*/  STG.E.64 desc[UR4][R2.64], R6 ;  /* 0x0000000602007986 */ /* 0x000fe2000c101b04 */
[----:B------:R-:W-:Y:S05]  /*01d0*/  EXIT ;  /* 0x000000000000794d */ /* 0x000fea0003800000 */
.L_x_0:
[----:B------:R-:W-:-:S00]  /*01e0*/  BRA `(.L_x_0) ;  /* 0xfffffffc00fc7947 */ /* 0x000fc0000383ffff */
[----:B------:R-:W-:-:S00]  /*01f0*/  NOP ;  /* 0x0000000000007918 */ /* 0x000fc00000000000 */
        /* <DEDUP_REMOVED lines=8> */
.L_x_1:


//--------------------- .nv.constant0.triton_poi_fused_convolution_4 --------------------------
	.section	.nv.constant0.triton_poi_fused_convolution_4,"a",@progbits
	.sectionflags	@""
	.align	4
.nv.constant0.triton_poi_fused_convolution_4:
	.zero		548
